//
// Generated by NVIDIA NVVM Compiler
//
// Compiler Build ID: CL-36424714
// Cuda compilation tools, release 13.0, V13.0.88
// Based on NVVM 20.0.0
//

.version 9.0
.target sm_100
.address_size 64

	// .globl	_Z11superKernelPiiS_

.visible .entry _Z11superKernelPiiS_(
	.param .u64 .ptr .align 1 _Z11superKernelPiiS__param_0,
	.param .u32 _Z11superKernelPiiS__param_1,
	.param .u64 .ptr .align 1 _Z11superKernelPiiS__param_2
)
{
	.reg .pred 	%p<5>;
	.reg .b32 	%r<8>;
	.reg .b64 	%rd<8>;

	ld.param.u64 	%rd2, [_Z11superKernelPiiS__param_0];
	ld.param.u32 	%r2, [_Z11superKernelPiiS__param_1];
	ld.param.u64 	%rd3, [_Z11superKernelPiiS__param_2];
	cvta.to.global.u64 	%rd1, %rd3;
	mov.u32 	%r3, %tid.x;
	and.b32  	%r1, %r3, 31;
	setp.ge.s32 	%p1, %r1, %r2;
	setp.gt.u32 	%p2, %r3, 31;
	or.pred  	%p3, %p1, %p2;
	@%p3 bra 	$L__BB0_2;
	cvta.to.global.u64 	%rd4, %rd2;
	mul.wide.u32 	%rd5, %r1, 4;
	add.s64 	%rd6, %rd4, %rd5;
	ld.global.u32 	%r5, [%rd6+4];
	add.s32 	%r6, %r5, 1;
	add.s64 	%rd7, %rd1, %rd5;
	st.global.u32 	[%rd7+4], %r6;
$L__BB0_2:
	bar.sync 	0;
	setp.ne.s32 	%p4, %r1, 0;
	@%p4 bra 	$L__BB0_4;
	mov.b32 	%r7, 0;
	st.global.u32 	[%rd1], %r7;
$L__BB0_4:
	ret;

}


// ===== COMPILED SASS (sm_100) =====

	.target	sm_100

	.elftype	@"ET_EXEC"


//--------------------- .note.nv.tkinfo           --------------------------
	.section	.note.nv.tkinfo,"",@"SHT_NOTE"
	.sectionflags	@"SHF_NOTE_NV_TKINFO"
	.tkinfo
        /*0018*/ 	.word	0x00000002
        /*0030*/ 	.string	""
        /*0030*/ 	.string	"ptxas"
        /*0030*/ 	.string	"Cuda compilation tools, release 13.0, V13.0.88"
        /*0030*/ 	.string	"Build cuda_13.0.r13.0/compiler.36424714_0"
        /*0030*/ 	.string	"-arch sm_100 -m 64 "



//--------------------- .note.nv.cuinfo           --------------------------
	.section	.note.nv.cuinfo,"",@"SHT_NOTE"
	.sectionflags	@"SHF_NOTE_NV_CUINFO"
        /*0018*/ 	.short	0x0002
        /*001a*/ 	.short	0x0064
        /*001c*/ 	.short	0x0082
	.zero		2


//--------------------- .nv.info                  --------------------------
	.section	.nv.info,"",@"SHT_CUDA_INFO"
	.align	4


	//----- nvinfo : EIATTR_REGCOUNT
	.align		4
        /*0000*/ 	.byte	0x04, 0x2f
        /*0002*/ 	.short	(.L_1 - .L_0)
	.align		4
.L_0:
        /*0004*/ 	.word	index@(_Z11superKernelPiiS_)
        /*0008*/ 	.word	0x0000000a


	//----- nvinfo : EIATTR_FRAME_SIZE
	.align		4
.L_1:
        /*000c*/ 	.byte	0x04, 0x11
        /*000e*/ 	.short	(.L_3 - .L_2)
	.align		4
.L_2:
        /*0010*/ 	.word	index@(_Z11superKernelPiiS_)
        /*0014*/ 	.word	0x00000000


	//----- nvinfo : EIATTR_MIN_STACK_SIZE
	.align		4
.L_3:
        /*0018*/ 	.byte	0x04, 0x12
        /*001a*/ 	.short	(.L_5 - .L_4)
	.align		4
.L_4:
        /*001c*/ 	.word	index@(_Z11superKernelPiiS_)
        /*0020*/ 	.word	0x00000000
.L_5:


//--------------------- .nv.compat                --------------------------
	.section	.nv.compat,"",@"SHT_CUDA_COMPAT_INFO"
	.align	4
        /*0000*/ 	.byte	0x02, 0x09, 0x00, 0x00, 0x02, 0x02, 0x01, 0x00, 0x02, 0x05, 0x05, 0x00, 0x03, 0x07, 0x01, 0x01
        /*0010*/ 	.byte	0x02, 0x03, 0x00, 0x00, 0x02, 0x06, 0x01, 0x00, 0x04, 0x0b, 0x08, 0x00, 0x09, 0x00, 0x00, 0x00
        /*0020*/ 	.byte	0x00, 0x00, 0x00, 0x00


//--------------------- .nv.info._Z11superKernelPiiS_ --------------------------
	.section	.nv.info._Z11superKernelPiiS_,"",@"SHT_CUDA_INFO"
	.sectionflags	@""
	.align	4


	//----- nvinfo : EIATTR_CUDA_API_VERSION
	.align		4
        /*0000*/ 	.byte	0x04, 0x37
        /*0002*/ 	.short	(.L_7 - .L_6)
.L_6:
        /*0004*/ 	.word	0x00000082


	//----- nvinfo : EIATTR_KPARAM_INFO
	.align		4
.L_7:
        /*0008*/ 	.byte	0x04, 0x17
        /*000a*/ 	.short	(.L_9 - .L_8)
.L_8:
        /*000c*/ 	.word	0x00000000
        /*0010*/ 	.short	0x0002
        /*0012*/ 	.short	0x0010
        /*0014*/ 	.byte	0x00, 0xf5, 0x21, 0x00


	//----- nvinfo : EIATTR_KPARAM_INFO
	.align		4
.L_9:
        /*0018*/ 	.byte	0x04, 0x17
        /*001a*/ 	.short	(.L_11 - .L_10)
.L_10:
        /*001c*/ 	.word	0x00000000
        /*0020*/ 	.short	0x0001
        /*0022*/ 	.short	0x0008
        /*0024*/ 	.byte	0x00, 0xf0, 0x11, 0x00


	//----- nvinfo : EIATTR_KPARAM_INFO
	.align		4
.L_11:
        /*0028*/ 	.byte	0x04, 0x17
        /*002a*/ 	.short	(.L_13 - .L_12)
.L_12:
        /*002c*/ 	.word	0x00000000
        /*0030*/ 	.short	0x0000
        /*0032*/ 	.short	0x0000
        /*0034*/ 	.byte	0x00, 0xf5, 0x21, 0x00


	//----- nvinfo : EIATTR_SPARSE_MMA_MASK
	.align		4
.L_13:
        /*0038*/ 	.byte	0x03, 0x50
        /*003a*/ 	.short	0x0000


	//----- nvinfo : EIATTR_MAXREG_COUNT
	.align		4
        /*003c*/ 	.byte	0x03, 0x1b
        /*003e*/ 	.short	0x00ff


	//----- nvinfo : EIATTR_NUM_BARRIERS
	.align		4
        /*0040*/ 	.byte	0x02, 0x4c
        /*0042*/ 	.byte	0x01
	.zero		1


	//----- nvinfo : EIATTR_MERCURY_ISA_VERSION
	.align		4
        /*0044*/ 	.byte	0x03, 0x5f
        /*0046*/ 	.short	0x0101


	//----- nvinfo : EIATTR_VRC_CTA_INIT_COUNT
	.align		4
        /*0048*/ 	.byte	0x02, 0x4a
	.zero		1
	.zero		1


	//----- nvinfo : EIATTR_EXIT_INSTR_OFFSETS
	.align		4
        /*004c*/ 	.byte	0x04, 0x1c
        /*004e*/ 	.short	(.L_15 - .L_14)


	//   ....[0]....
.L_14:
        /*0050*/ 	.word	0x00000130


	//   ....[1]....
        /*0054*/ 	.word	0x00000160


	//----- nvinfo : EIATTR_CRS_STACK_SIZE
	.align		4
.L_15:
        /*0058*/ 	.byte	0x04, 0x1e
        /*005a*/ 	.short	(.L_17 - .L_16)
.L_16:
        /*005c*/ 	.word	0x00000000


	//----- nvinfo : EIATTR_CBANK_PARAM_SIZE
	.align		4
.L_17:
        /*0060*/ 	.byte	0x03, 0x19
        /*0062*/ 	.short	0x0018


	//----- nvinfo : EIATTR_PARAM_CBANK
	.align		4
        /*0064*/ 	.byte	0x04, 0x0a
        /*0066*/ 	.short	(.L_19 - .L_18)
	.align		4
.L_18:
        /*0068*/ 	.word	index@(.nv.constant0._Z11superKernelPiiS_)
        /*006c*/ 	.short	0x0380
        /*006e*/ 	.short	0x0018


	//----- nvinfo : EIATTR_SW_WAR
	.align		4
.L_19:
        /*0070*/ 	.byte	0x04, 0x36
        /*0072*/ 	.short	(.L_21 - .L_20)
.L_20:
        /*0074*/ 	.word	0x00000008
.L_21:


//--------------------- .nv.callgraph             --------------------------
	.section	.nv.callgraph,"",@"SHT_CUDA_CALLGRAPH"
	.align	4
	.sectionentsize	8
	.align		4
        /*0000*/ 	.word	0x00000000
	.align		4
        /*0004*/ 	.word	0xffffffff
	.align		4
        /*0008*/ 	.word	0x00000000
	.align		4
        /*000c*/ 	.word	0xfffffffe
	.align		4
        /*0010*/ 	.word	0x00000000
	.align		4
        /*0014*/ 	.word	0xfffffffd
	.align		4
        /*0018*/ 	.word	0x00000000
	.align		4
        /*001c*/ 	.word	0xfffffffc


//--------------------- .text._Z11superKernelPiiS_ --------------------------
	.section	.text._Z11superKernelPiiS_,"ax",@progbits
	.align	128
        .global         _Z11superKernelPiiS_
        .type           _Z11superKernelPiiS_,@function
        .size           _Z11superKernelPiiS_,(.L_x_3 - _Z11superKernelPiiS_)
        .other          _Z11superKernelPiiS_,@"STO_CUDA_ENTRY STV_DEFAULT"
_Z11superKernelPiiS_:
.text._Z11superKernelPiiS_:
[----:B------:R-:W-:Y:S01]  /*0000*/  LDC R1, c[0x0][0x37c] ;  /* 0x0000df00ff017b82 */ /* 0x000fe20000000800 */
[----:B------:R-:W0:Y:S01]  /*0010*/  S2R R7, SR_TID.X ;  /* 0x0000000000077919 */ /* 0x000e220000002100 */
[----:B------:R-:W1:Y:S01]  /*0020*/  LDCU UR4, c[0x0][0x388] ;  /* 0x00007100ff0477ac */ /* 0x000e620008000800 */
[----:B------:R-:W-:Y:S01]  /*0030*/  BSSY.RECONVERGENT B0, `(.L_x_0) ;  /* 0x000000e000007945 */ /* 0x000fe20003800200 */
[C---:B0-----:R-:W-:Y:S02]  /*0040*/  ISETP.GT.U32.AND P0, PT, R7.reuse, 0x1f, PT ;  /* 0x0000001f0700780c */ /* 0x041fe40003f04070 */
[----:B------:R-:W-:-:S04]  /*0050*/  LOP3.LUT R7, R7, 0x1f, RZ, 0xc0, !PT ;  /* 0x0000001f07077812 */ /* 0x000fc800078ec0ff */
[C---:B-1----:R-:W-:Y:S01]  /*0060*/  ISETP.GE.OR P0, PT, R7.reuse, UR4, P0 ;  /* 0x0000000407007c0c */ /* 0x042fe20008706670 */
[----:B------:R-:W0:Y:S01]  /*0070*/  LDCU.64 UR4, c[0x0][0x358] ;  /* 0x00006b00ff0477ac */ /* 0x000e220008000a00 */
[----:B------:R-:W-:-:S11]  /*0080*/  ISETP.NE.AND P1, PT, R7, RZ, PT ;  /* 0x000000ff0700720c */ /* 0x000fd60003f25270 */
[----:B------:R-:W-:Y:S05]  /*0090*/  @P0 BRA `(.L_x_1) ;  /* 0x00000000001c0947 */ /* 0x000fea0003800000 */
[----:B------:R-:W1:Y:S08]  /*00a0*/  LDC.64 R2, c[0x0][0x380] ;  /* 0x0000e000ff027b82 */ /* 0x000e700000000a00 */
[----:B------:R-:W2:Y:S01]  /*00b0*/  LDC.64 R4, c[0x0][0x390] ;  /* 0x0000e400ff047b82 */ /* 0x000ea20000000a00 */
[----:B-1----:R-:W-:-:S06]  /*00c0*/  IMAD.WIDE.U32 R2, R7, 0x4, R2 ;  /* 0x0000000407027825 */ /* 0x002fcc00078e0002 */
[----:B0-----:R-:W3:Y:S01]  /*00d0*/  LDG.E R2, desc[UR4][R2.64+0x4] ;  /* 0x0000040402027981 */ /* 0x001ee2000c1e1900 */
[----:B--2---:R-:W-:-:S04]  /*00e0*/  IMAD.WIDE.U32 R4, R7, 0x4, R4 ;  /* 0x0000000407047825 */ /* 0x004fc800078e0004 */
[----:B---3--:R-:W-:-:S05]  /*00f0*/  VIADD R7, R2, 0x1 ;  /* 0x0000000102077836 */ /* 0x008fca0000000000 */
[----:B------:R1:W-:Y:S02]  /*0100*/  STG.E desc[UR4][R4.64+0x4], R7 ;  /* 0x0000040704007986 */ /* 0x0003e4000c101904 */
.L_x_1:
[----:B0-----:R-:W-:Y:S05]  /*0110*/  BSYNC.RECONVERGENT B0 ;  /* 0x0000000000007941 */ /* 0x001fea0003800200 */
.L_x_0:
[----:B------:R-:W-:Y:S06]  /*0120*/  BAR.SYNC.DEFER_BLOCKING 0x0 ;  /* 0x0000000000007b1d */ /* 0x000fec0000010000 */
[----:B------:R-:W-:Y:S05]  /*0130*/  @P1 EXIT ;  /* 0x000000000000194d */ /* 0x000fea0003800000 */
[----:B------:R-:W0:Y:S02]  /*0140*/  LDC.64 R2, c[0x0][0x390] ;  /* 0x0000e400ff027b82 */ /* 0x000e240000000a00 */
[----:B0-----:R-:W-:Y:S01]  /*0150*/  STG.E desc[UR4][R2.64], RZ ;  /* 0x000000ff02007986 */ /* 0x001fe2000c101904 */
[----:B------:R-:W-:Y:S05]  /*0160*/  EXIT ;  /* 0x000000000000794d */ /* 0x000fea0003800000 */
.L_x_2:
[----:B------:R-:W-:-:S00]  /*0170*/  BRA `(.L_x_2) ;  /* 0xfffffffc00fc7947 */ /* 0x000fc0000383ffff */
[----:B------:R-:W-:-:S00]  /*0180*/  NOP ;  /* 0x0000000000007918 */ /* 0x000fc00000000000 */
[----:B------:R-:W-:-:S00]  /*0190*/  NOP ;  /* 0x0000000000007918 */ /* 0x000fc00000000000 */
[----:B------:R-:W-:-:S00]  /*01a0*/  NOP ;  /* 0x0000000000007918 */ /* 0x000fc00000000000 */
[----:B------:R-:W-:-:S00]  /*01b0*/  NOP ;  /* 0x0000000000007918 */ /* 0x000fc00000000000 */
[----:B------:R-:W-:-:S00]  /*01c0*/  NOP ;  /* 0x0000000000007918 */ /* 0x000fc00000000000 */
[----:B------:R-:W-:-:S00]  /*01d0*/  NOP ;  /* 0x0000000000007918 */ /* 0x000fc00000000000 */
[----:B------:R-:W-:-:S00]  /*01e0*/  NOP ;  /* 0x0000000000007918 */ /* 0x000fc00000000000 */
[----:B------:R-:W-:-:S00]  /*01f0*/  NOP ;  /* 0x0000000000007918 */ /* 0x000fc00000000000 */
.L_x_3:


//--------------------- .nv.shared.reserved.0     --------------------------
	.section	.nv.shared.reserved.0,"aw",@nobits
	.weak		__nv_reservedSMEM_offset_0_alias
	.size		__nv_reservedSMEM_offset_0_alias, 0, 64
	.other		__nv_reservedSMEM_offset_0_alias,@"STO_CUDA_RESERVED_SHARED STV_DEFAULT"
__nv_reservedSMEM_offset_0_alias:
	.zero		0
	.zero		64


//--------------------- .nv.constant0._Z11superKernelPiiS_ --------------------------
	.section	.nv.constant0._Z11superKernelPiiS_,"a",@progbits
	.sectionflags	@""
	.align	4
.nv.constant0._Z11superKernelPiiS_:
	.zero		920


//--------------------- SYMBOLS --------------------------

	.type		.nv.reservedSmem.offset0,@object
	.size		.nv.reservedSmem.offset0,0x4
